	.headerflags	@"EF_CUDA_TEXMODE_UNIFIED EF_CUDA_64BIT_ADDRESS EF_CUDA_SM86 EF_CUDA_VIRTUAL_SM(EF_CUDA_SM86)"
	.elftype	@"ET_EXEC"


//--------------------- .nv.info                  --------------------------
	.section	.nv.info,"",@"SHT_CUDA_INFO"
	.align	4


	//----- nvinfo : EIATTR_REGCOUNT
	.align		4
        /*0000*/ 	.byte	0x04, 0x2f
        /*0002*/ 	.short	(.L_1 - .L_0)
	.align		4
.L_0:
        /*0004*/ 	.word	index@(triton_poi_fused__to_copy_mul_rsub_2)
        /*0008*/ 	.word	0x0000000c


	//----- nvinfo : EIATTR_FRAME_SIZE
	.align		4
.L_1:
        /*000c*/ 	.byte	0x04, 0x11
        /*000e*/ 	.short	(.L_3 - .L_2)
	.align		4
.L_2:
        /*0010*/ 	.word	index@(triton_poi_fused__to_copy_mul_rsub_2)
        /*0014*/ 	.word	0x00000000


	//----- nvinfo : EIATTR_MIN_STACK_SIZE
	.align		4
.L_3:
        /*0018*/ 	.byte	0x04, 0x12
        /*001a*/ 	.short	(.L_5 - .L_4)
	.align		4
.L_4:
        /*001c*/ 	.word	index@(triton_poi_fused__to_copy_mul_rsub_2)
        /*0020*/ 	.word	0x00000000
.L_5:


//--------------------- .nv.info.triton_poi_fused__to_copy_mul_rsub_2 --------------------------
	.section	.nv.info.triton_poi_fused__to_copy_mul_rsub_2,"",@"SHT_CUDA_INFO"
	.sectionflags	@""
	.align	4


	//----- nvinfo : EIATTR_CUDA_API_VERSION
	.align		4
        /*0000*/ 	.byte	0x04, 0x37
        /*0002*/ 	.short	(.L_7 - .L_6)
.L_6:
        /*0004*/ 	.word	0x00000080


	//----- nvinfo : EIATTR_SW2861232_WAR
	.align		4
.L_7:
        /*0008*/ 	.byte	0x01, 0x35
	.zero		2


	//----- nvinfo : EIATTR_PARAM_CBANK
	.align		4
        /*000c*/ 	.byte	0x04, 0x0a
        /*000e*/ 	.short	(.L_9 - .L_8)
	.align		4
.L_8:
        /*0010*/ 	.word	index@(.nv.constant0.triton_poi_fused__to_copy_mul_rsub_2)
        /*0014*/ 	.short	0x0160
        /*0016*/ 	.short	0x0020


	//----- nvinfo : EIATTR_CBANK_PARAM_SIZE
	.align		4
.L_9:
        /*0018*/ 	.byte	0x03, 0x19
        /*001a*/ 	.short	0x0020


	//----- nvinfo : EIATTR_KPARAM_INFO
	.align		4
        /*001c*/ 	.byte	0x04, 0x17
        /*001e*/ 	.short	(.L_11 - .L_10)
.L_10:
        /*0020*/ 	.word	0x00000000
        /*0024*/ 	.short	0x0003
        /*0026*/ 	.short	0x0018
        /*0028*/ 	.byte	0x00, 0xf4, 0x21, 0x00


	//----- nvinfo : EIATTR_KPARAM_INFO
	.align		4
.L_11:
        /*002c*/ 	.byte	0x04, 0x17
        /*002e*/ 	.short	(.L_13 - .L_12)
.L_12:
        /*0030*/ 	.word	0x00000000
        /*0034*/ 	.short	0x0002
        /*0036*/ 	.short	0x0010
        /*0038*/ 	.byte	0x00, 0xf0, 0x11, 0x00


	//----- nvinfo : EIATTR_KPARAM_INFO
	.align		4
.L_13:
        /*003c*/ 	.byte	0x04, 0x17
        /*003e*/ 	.short	(.L_15 - .L_14)
.L_14:
        /*0040*/ 	.word	0x00000000
        /*0044*/ 	.short	0x0001
        /*0046*/ 	.short	0x0008
        /*0048*/ 	.byte	0x00, 0xf4, 0x21, 0x00


	//----- nvinfo : EIATTR_KPARAM_INFO
	.align		4
.L_15:
        /*004c*/ 	.byte	0x04, 0x17
        /*004e*/ 	.short	(.L_17 - .L_16)
.L_16:
        /*0050*/ 	.word	0x00000000
        /*0054*/ 	.short	0x0000
        /*0056*/ 	.short	0x0000
        /*0058*/ 	.byte	0x00, 0xf4, 0x21, 0x00


	//----- nvinfo : EIATTR_MAXREG_COUNT
	.align		4
.L_17:
        /*005c*/ 	.byte	0x03, 0x1b
        /*005e*/ 	.short	0x00ff


	//----- nvinfo : EIATTR_EXIT_INSTR_OFFSETS
	.align		4
        /*0060*/ 	.byte	0x04, 0x1c
        /*0062*/ 	.short	(.L_19 - .L_18)


	//   ....[0]....
.L_18:
        /*0064*/ 	.word	0x00000100


	//   ....[1]....
        /*0068*/ 	.word	0x000001a0


	//----- nvinfo : EIATTR_REQNTID
	.align		4
.L_19:
        /*006c*/ 	.byte	0x04, 0x10
        /*006e*/ 	.short	(.L_21 - .L_20)
.L_20:
        /*0070*/ 	.word	0x00000020
        /*0074*/ 	.word	0x00000001
        /*0078*/ 	.word	0x00000001


	//----- nvinfo : EIATTR_CRS_STACK_SIZE
	.align		4
.L_21:
        /*007c*/ 	.byte	0x04, 0x1e
        /*007e*/ 	.short	(.L_23 - .L_22)
.L_22:
        /*0080*/ 	.word	0x00000000
.L_23:


//--------------------- .nv.callgraph             --------------------------
	.section	.nv.callgraph,"",@"SHT_CUDA_CALLGRAPH"
	.align	4
	.sectionentsize	8
	.align		4
        /*0000*/ 	.word	0x00000000
	.align		4
        /*0004*/ 	.word	0xffffffff
	.align		4
        /*0008*/ 	.word	0x00000000
	.align		4
        /*000c*/ 	.word	0xfffffffe
	.align		4
        /*0010*/ 	.word	0x00000000
	.align		4
        /*0014*/ 	.word	0xfffffffd
	.align		4
        /*0018*/ 	.word	0x00000000
	.align		4
        /*001c*/ 	.word	0xfffffffc


//--------------------- .nv.rel.action            --------------------------
	.section	.nv.rel.action,"",@"SHT_CUDA_RELOCINFO"
	.align	8
	.sectionentsize	8
        /*0000*/ 	.byte	0x73, 0x00, 0x00, 0x00, 0x00, 0x00, 0x00, 0x00, 0x00, 0x00, 0x00, 0x11, 0x25, 0x00, 0x05, 0x36


//--------------------- .nv.constant0.triton_poi_fused__to_copy_mul_rsub_2 --------------------------
	.section	.nv.constant0.triton_poi_fused__to_copy_mul_rsub_2,"a",@progbits
	.sectionflags	@""
	.align	4
.nv.constant0.triton_poi_fused__to_copy_mul_rsub_2:
	.zero		384


//--------------------- .text.triton_poi_fused__to_copy_mul_rsub_2 --------------------------
	.section	.text.triton_poi_fused__to_copy_mul_rsub_2,"ax",@progbits
	.sectioninfo	@"SHI_REGISTERS=12"
	.align	128
        .global         triton_poi_fused__to_copy_mul_rsub_2
        .type           triton_poi_fused__to_copy_mul_rsub_2,@function
        .size           triton_poi_fused__to_copy_mul_rsub_2,(.L_x_3 - triton_poi_fused__to_copy_mul_rsub_2)
        .other          triton_poi_fused__to_copy_mul_rsub_2,@"STO_CUDA_ENTRY STV_DEFAULT"
triton_poi_fused__to_copy_mul_rsub_2:
.text.triton_poi_fused__to_copy_mul_rsub_2:
[----:B------:R-:W-:Y:S02]  /*0000*/  MOV R1, c[0x0][0x28] ;  /* 0x00000a0000017a02 */ /* 0x000fe40000000f00 */
[----:B------:R-:W0:Y:S01]  /*0010*/  S2R R0, SR_TID.X ;  /* 0x0000000000007919 */ /* 0x000e220000002100 */
[----:B------:R-:W-:Y:S01]  /*0020*/  ULDC.64 UR4, c[0x0][0x118] ;  /* 0x0000460000047ab9 */ /* 0x000fe20000000a00 */
[----:B------:R-:W-:Y:S01]  /*0030*/  BSSY B0, `(.L_x_0) ;  /* 0x000000c000007945 */ /* 0x000fe20003800000 */
[----:B------:R-:W-:Y:S01]  /*0040*/  CS2R R4, SRZ ;  /* 0x0000000000047805 */ /* 0x000fe2000001ff00 */
[----:B------:R-:W1:Y:S01]  /*0050*/  S2R R3, SR_CTAID.X ;  /* 0x0000000000037919 */ /* 0x000e620000002500 */
[----:B------:R-:W-:Y:S01]  /*0060*/  CS2R R6, SRZ ;  /* 0x0000000000067805 */ /* 0x000fe2000001ff00 */
[----:B0-----:R-:W-:-:S04]  /*0070*/  SHF.L.U32 R0, R0, 0x1, RZ ;  /* 0x0000000100007819 */ /* 0x001fc800000006ff */
[----:B------:R-:W-:-:S04]  /*0080*/  LOP3.LUT R0, R0, 0x3e, RZ, 0xc0, !PT ;  /* 0x0000003e00007812 */ /* 0x000fc800078ec0ff */
[----:B-1----:R-:W-:-:S04]  /*0090*/  LEA R0, R3, R0, 0x6 ;  /* 0x0000000003007211 */ /* 0x002fc800078e30ff */
[----:B------:R-:W-:-:S13]  /*00a0*/  ISETP.GE.AND P0, PT, R0, 0x32, PT ;  /* 0x000000320000780c */ /* 0x000fda0003f06270 */
[----:B------:R-:W-:Y:S05]  /*00b0*/  @P0 BRA `(.L_x_1) ;  /* 0x0000003000000947 */ /* 0x000fea0003800000 */
[----:B------:R-:W-:-:S05]  /*00c0*/  MOV R3, 0x8 ;  /* 0x0000000800037802 */ /* 0x000fca0000000f00 */
[----:B------:R-:W-:-:S05]  /*00d0*/  IMAD.WIDE R2, R0, R3, c[0x0][0x160] ;  /* 0x0000580000027625 */ /* 0x000fca00078e0203 */
[----:B------:R0:W5:Y:S02]  /*00e0*/  LDG.E.128 R4, [R2.64] ;  /* 0x0000000402047981 */ /* 0x000164000c1e1d00 */
.L_x_1:
[----:B------:R-:W-:Y:S05]  /*00f0*/  BSYNC B0 ;  /* 0x0000000000007941 */ /* 0x000fea0003800000 */
.L_x_0:
[----:B------:R-:W-:Y:S05]  /*0100*/  @P0 EXIT ;  /* 0x000000000000094d */ /* 0x000fea0003800000 */
[----:B-----5:R-:W1:Y:S01]  /*0110*/  I2F.S64 R4, R4 ;  /* 0x0000000400047312 */ /* 0x020e620000301400 */
[----:B0-----:R-:W-:-:S05]  /*0120*/  MOV R3, 0x4 ;  /* 0x0000000400037802 */ /* 0x001fca0000000f00 */
[----:B------:R-:W-:Y:S02]  /*0130*/  IMAD.WIDE R2, R0, R3, c[0x0][0x168] ;  /* 0x00005a0000027625 */ /* 0x000fe400078e0203 */
[----:B------:R-:W0:Y:S01]  /*0140*/  I2F.S64 R6, R6 ;  /* 0x0000000600067312 */ /* 0x000e220000301400 */
[----:B-1----:R-:W-:-:S04]  /*0150*/  FADD R8, -R4, 1 ;  /* 0x3f80000004087421 */ /* 0x002fc80000000100 */
[----:B------:R-:W-:Y:S01]  /*0160*/  FMUL R8, R8, -3.40282346638528859812e+38 ;  /* 0xff7fffff08087820 */ /* 0x000fe20000400000 */
[----:B0-----:R-:W-:-:S04]  /*0170*/  FADD R9, -R6, 1 ;  /* 0x3f80000006097421 */ /* 0x001fc80000000100 */
[----:B------:R-:W-:-:S05]  /*0180*/  FMUL R9, R9, -3.40282346638528859812e+38 ;  /* 0xff7fffff09097820 */ /* 0x000fca0000400000 */
[----:B------:R-:W-:Y:S01]  /*0190*/  STG.E.64 [R2.64], R8 ;  /* 0x0000000802007986 */ /* 0x000fe2000c101b04 */
[----:B------:R-:W-:Y:S05]  /*01a0*/  EXIT ;  /* 0x000000000000794d */ /* 0x000fea0003800000 */
.L_x_2:
[----:B------:R-:W-:-:S00]  /*01b0*/  BRA `(.L_x_2) ;  /* 0xfffffff000007947 */ /* 0x000fc0000383ffff */
[----:B------:R-:W-:-:S00]  /*01c0*/  NOP ;  /* 0x0000000000007918 */ /* 0x000fc00000000000 */
        /* <DEDUP_REMOVED lines=11> */
.L_x_3:
